//
// Generated by NVIDIA NVVM Compiler
//
// Compiler Build ID: CL-36424714
// Cuda compilation tools, release 13.0, V13.0.88
// Based on NVVM 20.0.0
//

.version 9.0
.target sm_100
.address_size 64

	// .globl	_Z18addOneToFloatArrayPfi

.visible .entry _Z18addOneToFloatArrayPfi(
	.param .u64 .ptr .align 1 _Z18addOneToFloatArrayPfi_param_0,
	.param .u32 _Z18addOneToFloatArrayPfi_param_1
)
{
	.reg .pred 	%p<2>;
	.reg .b32 	%r<6>;
	.reg .b32 	%f<2>;
	.reg .b64 	%rd<5>;

	ld.param.u64 	%rd1, [_Z18addOneToFloatArrayPfi_param_0];
	ld.param.u32 	%r2, [_Z18addOneToFloatArrayPfi_param_1];
	mov.u32 	%r3, %ctaid.x;
	mov.u32 	%r4, %ntid.x;
	mov.u32 	%r5, %tid.x;
	mad.lo.s32 	%r1, %r3, %r4, %r5;
	setp.ge.s32 	%p1, %r1, %r2;
	@%p1 bra 	$L__BB0_2;
	cvta.to.global.u64 	%rd2, %rd1;
	cvt.rn.f32.s32 	%f1, %r1;
	mul.wide.s32 	%rd3, %r1, 4;
	add.s64 	%rd4, %rd2, %rd3;
	st.global.f32 	[%rd4], %f1;
$L__BB0_2:
	ret;

}


// ===== COMPILED SASS (sm_100) =====

	.target	sm_100

	.elftype	@"ET_EXEC"


//--------------------- .note.nv.tkinfo           --------------------------
	.section	.note.nv.tkinfo,"",@"SHT_NOTE"
	.sectionflags	@"SHF_NOTE_NV_TKINFO"
	.tkinfo
        /*0018*/ 	.word	0x00000002
        /*0030*/ 	.string	""
        /*0030*/ 	.string	"ptxas"
        /*0030*/ 	.string	"Cuda compilation tools, release 13.0, V13.0.88"
        /*0030*/ 	.string	"Build cuda_13.0.r13.0/compiler.36424714_0"
        /*0030*/ 	.string	"-arch sm_100 -m 64 "



//--------------------- .note.nv.cuinfo           --------------------------
	.section	.note.nv.cuinfo,"",@"SHT_NOTE"
	.sectionflags	@"SHF_NOTE_NV_CUINFO"
        /*0018*/ 	.short	0x0002
        /*001a*/ 	.short	0x0064
        /*001c*/ 	.short	0x0082
	.zero		2


//--------------------- .nv.info                  --------------------------
	.section	.nv.info,"",@"SHT_CUDA_INFO"
	.align	4


	//----- nvinfo : EIATTR_REGCOUNT
	.align		4
        /*0000*/ 	.byte	0x04, 0x2f
        /*0002*/ 	.short	(.L_1 - .L_0)
	.align		4
.L_0:
        /*0004*/ 	.word	index@(_Z18addOneToFloatArrayPfi)
        /*0008*/ 	.word	0x0000000a


	//----- nvinfo : EIATTR_FRAME_SIZE
	.align		4
.L_1:
        /*000c*/ 	.byte	0x04, 0x11
        /*000e*/ 	.short	(.L_3 - .L_2)
	.align		4
.L_2:
        /*0010*/ 	.word	index@(_Z18addOneToFloatArrayPfi)
        /*0014*/ 	.word	0x00000000


	//----- nvinfo : EIATTR_MIN_STACK_SIZE
	.align		4
.L_3:
        /*0018*/ 	.byte	0x04, 0x12
        /*001a*/ 	.short	(.L_5 - .L_4)
	.align		4
.L_4:
        /*001c*/ 	.word	index@(_Z18addOneToFloatArrayPfi)
        /*0020*/ 	.word	0x00000000
.L_5:


//--------------------- .nv.compat                --------------------------
	.section	.nv.compat,"",@"SHT_CUDA_COMPAT_INFO"
	.align	4
        /*0000*/ 	.byte	0x02, 0x09, 0x00, 0x00, 0x02, 0x02, 0x01, 0x00, 0x02, 0x05, 0x05, 0x00, 0x03, 0x07, 0x01, 0x01
        /*0010*/ 	.byte	0x02, 0x03, 0x00, 0x00, 0x02, 0x06, 0x01, 0x00, 0x04, 0x0b, 0x08, 0x00, 0x09, 0x00, 0x00, 0x00
        /*0020*/ 	.byte	0x00, 0x00, 0x00, 0x00


//--------------------- .nv.info._Z18addOneToFloatArrayPfi --------------------------
	.section	.nv.info._Z18addOneToFloatArrayPfi,"",@"SHT_CUDA_INFO"
	.sectionflags	@""
	.align	4


	//----- nvinfo : EIATTR_CUDA_API_VERSION
	.align		4
        /*0000*/ 	.byte	0x04, 0x37
        /*0002*/ 	.short	(.L_7 - .L_6)
.L_6:
        /*0004*/ 	.word	0x00000082


	//----- nvinfo : EIATTR_KPARAM_INFO
	.align		4
.L_7:
        /*0008*/ 	.byte	0x04, 0x17
        /*000a*/ 	.short	(.L_9 - .L_8)
.L_8:
        /*000c*/ 	.word	0x00000000
        /*0010*/ 	.short	0x0001
        /*0012*/ 	.short	0x0008
        /*0014*/ 	.byte	0x00, 0xf0, 0x11, 0x00


	//----- nvinfo : EIATTR_KPARAM_INFO
	.align		4
.L_9:
        /*0018*/ 	.byte	0x04, 0x17
        /*001a*/ 	.short	(.L_11 - .L_10)
.L_10:
        /*001c*/ 	.word	0x00000000
        /*0020*/ 	.short	0x0000
        /*0022*/ 	.short	0x0000
        /*0024*/ 	.byte	0x00, 0xf5, 0x21, 0x00


	//----- nvinfo : EIATTR_SPARSE_MMA_MASK
	.align		4
.L_11:
        /*0028*/ 	.byte	0x03, 0x50
        /*002a*/ 	.short	0x0000


	//----- nvinfo : EIATTR_MAXREG_COUNT
	.align		4
        /*002c*/ 	.byte	0x03, 0x1b
        /*002e*/ 	.short	0x00ff


	//----- nvinfo : EIATTR_MERCURY_ISA_VERSION
	.align		4
        /*0030*/ 	.byte	0x03, 0x5f
        /*0032*/ 	.short	0x0101


	//----- nvinfo : EIATTR_VRC_CTA_INIT_COUNT
	.align		4
        /*0034*/ 	.byte	0x02, 0x4a
	.zero		1
	.zero		1


	//----- nvinfo : EIATTR_EXIT_INSTR_OFFSETS
	.align		4
        /*0038*/ 	.byte	0x04, 0x1c
        /*003a*/ 	.short	(.L_13 - .L_12)


	//   ....[0]....
.L_12:
        /*003c*/ 	.word	0x00000070


	//   ....[1]....
        /*0040*/ 	.word	0x000000d0


	//----- nvinfo : EIATTR_CBANK_PARAM_SIZE
	.align		4
.L_13:
        /*0044*/ 	.byte	0x03, 0x19
        /*0046*/ 	.short	0x000c


	//----- nvinfo : EIATTR_PARAM_CBANK
	.align		4
        /*0048*/ 	.byte	0x04, 0x0a
        /*004a*/ 	.short	(.L_15 - .L_14)
	.align		4
.L_14:
        /*004c*/ 	.word	index@(.nv.constant0._Z18addOneToFloatArrayPfi)
        /*0050*/ 	.short	0x0380
        /*0052*/ 	.short	0x000c


	//----- nvinfo : EIATTR_SW_WAR
	.align		4
.L_15:
        /*0054*/ 	.byte	0x04, 0x36
        /*0056*/ 	.short	(.L_17 - .L_16)
.L_16:
        /*0058*/ 	.word	0x00000008
.L_17:


//--------------------- .nv.callgraph             --------------------------
	.section	.nv.callgraph,"",@"SHT_CUDA_CALLGRAPH"
	.align	4
	.sectionentsize	8
	.align		4
        /*0000*/ 	.word	0x00000000
	.align		4
        /*0004*/ 	.word	0xffffffff
	.align		4
        /*0008*/ 	.word	0x00000000
	.align		4
        /*000c*/ 	.word	0xfffffffe
	.align		4
        /*0010*/ 	.word	0x00000000
	.align		4
        /*0014*/ 	.word	0xfffffffd
	.align		4
        /*0018*/ 	.word	0x00000000
	.align		4
        /*001c*/ 	.word	0xfffffffc


//--------------------- .text._Z18addOneToFloatArrayPfi --------------------------
	.section	.text._Z18addOneToFloatArrayPfi,"ax",@progbits
	.align	128
        .global         _Z18addOneToFloatArrayPfi
        .type           _Z18addOneToFloatArrayPfi,@function
        .size           _Z18addOneToFloatArrayPfi,(.L_x_1 - _Z18addOneToFloatArrayPfi)
        .other          _Z18addOneToFloatArrayPfi,@"STO_CUDA_ENTRY STV_DEFAULT"
_Z18addOneToFloatArrayPfi:
.text._Z18addOneToFloatArrayPfi:
[----:B------:R-:W-:Y:S01]  /*0000*/  LDC R1, c[0x0][0x37c] ;  /* 0x0000df00ff017b82 */ /* 0x000fe20000000800 */
[----:B------:R-:W0:Y:S07]  /*0010*/  S2R R0, SR_TID.X ;  /* 0x0000000000007919 */ /* 0x000e2e0000002100 */
[----:B------:R-:W0:Y:S01]  /*0020*/  S2UR UR4, SR_CTAID.X ;  /* 0x00000000000479c3 */ /* 0x000e220000002500 */
[----:B------:R-:W1:Y:S07]  /*0030*/  LDCU UR5, c[0x0][0x388] ;  /* 0x00007100ff0577ac */ /* 0x000e6e0008000800 */
[----:B------:R-:W0:Y:S02]  /*0040*/  LDC R5, c[0x0][0x360] ;  /* 0x0000d800ff057b82 */ /* 0x000e240000000800 */
[----:B0-----:R-:W-:-:S05]  /*0050*/  IMAD R5, R5, UR4, R0 ;  /* 0x0000000405057c24 */ /* 0x001fca000f8e0200 */
[----:B-1----:R-:W-:-:S13]  /*0060*/  ISETP.GE.AND P0, PT, R5, UR5, PT ;  /* 0x0000000505007c0c */ /* 0x002fda000bf06270 */
[----:B------:R-:W-:Y:S05]  /*0070*/  @P0 EXIT ;  /* 0x000000000000094d */ /* 0x000fea0003800000 */
[----:B------:R-:W0:Y:S01]  /*0080*/  LDC.64 R2, c[0x0][0x380] ;  /* 0x0000e000ff027b82 */ /* 0x000e220000000a00 */
[----:B------:R-:W1:Y:S01]  /*0090*/  LDCU.64 UR4, c[0x0][0x358] ;  /* 0x00006b00ff0477ac */ /* 0x000e620008000a00 */
[----:B------:R-:W-:Y:S01]  /*00a0*/  I2FP.F32.S32 R7, R5 ;  /* 0x0000000500077245 */ /* 0x000fe20000201400 */
[----:B0-----:R-:W-:-:S05]  /*00b0*/  IMAD.WIDE R2, R5, 0x4, R2 ;  /* 0x0000000405027825 */ /* 0x001fca00078e0202 */
[----:B-1----:R-:W-:Y:S01]  /*00c0*/  STG.E desc[UR4][R2.64], R7 ;  /* 0x0000000702007986 */ /* 0x002fe2000c101904 */
[----:B------:R-:W-:Y:S05]  /*00d0*/  EXIT ;  /* 0x000000000000794d */ /* 0x000fea0003800000 */
.L_x_0:
[----:B------:R-:W-:-:S00]  /*00e0*/  BRA `(.L_x_0) ;  /* 0xfffffffc00fc7947 */ /* 0x000fc0000383ffff */
[----:B------:R-:W-:-:S00]  /*00f0*/  NOP ;  /* 0x0000000000007918 */ /* 0x000fc00000000000 */
        /* <DEDUP_REMOVED lines=8> */
.L_x_1:


//--------------------- .nv.shared.reserved.0     --------------------------
	.section	.nv.shared.reserved.0,"aw",@nobits
	.weak		__nv_reservedSMEM_offset_0_alias
	.size		__nv_reservedSMEM_offset_0_alias, 0, 64
	.other		__nv_reservedSMEM_offset_0_alias,@"STO_CUDA_RESERVED_SHARED STV_DEFAULT"
__nv_reservedSMEM_offset_0_alias:
	.zero		0
	.zero		64


//--------------------- .nv.constant0._Z18addOneToFloatArrayPfi --------------------------
	.section	.nv.constant0._Z18addOneToFloatArrayPfi,"a",@progbits
	.sectionflags	@""
	.align	4
.nv.constant0._Z18addOneToFloatArrayPfi:
	.zero		908


//--------------------- SYMBOLS --------------------------

	.type		.nv.reservedSmem.offset0,@object
	.size		.nv.reservedSmem.offset0,0x4
